//
// Generated by NVIDIA NVVM Compiler
//
// Compiler Build ID: CL-36424714
// Cuda compilation tools, release 13.0, V13.0.88
// Based on NVVM 20.0.0
//

.version 9.0
.target sm_100
.address_size 64

	// .globl	_Z11feedforwardPfS_S_S_j
// _ZZ8MMMulDevPfS_S_S_jE8shared_w has been demoted
// _ZZ8MMMulDevPfS_S_S_jE10shared_h2h has been demoted

.visible .entry _Z11feedforwardPfS_S_S_j(
	.param .u64 .ptr .align 1 _Z11feedforwardPfS_S_S_j_param_0,
	.param .u64 .ptr .align 1 _Z11feedforwardPfS_S_S_j_param_1,
	.param .u64 .ptr .align 1 _Z11feedforwardPfS_S_S_j_param_2,
	.param .u64 .ptr .align 1 _Z11feedforwardPfS_S_S_j_param_3,
	.param .u32 _Z11feedforwardPfS_S_S_j_param_4
)
{
	.reg .pred 	%p<14>;
	.reg .b32 	%r<42>;
	.reg .b32 	%f<216>;
	.reg .b64 	%rd<19>;
	.reg .b64 	%fd<4>;
	// demoted variable
	.shared .align 4 .b8 _ZZ8MMMulDevPfS_S_S_jE8shared_w[1024];
	// demoted variable
	.shared .align 4 .b8 _ZZ8MMMulDevPfS_S_S_jE10shared_h2h[1024];
	ld.param.u64 	%rd6, [_Z11feedforwardPfS_S_S_j_param_0];
	ld.param.u64 	%rd7, [_Z11feedforwardPfS_S_S_j_param_1];
	ld.param.u64 	%rd8, [_Z11feedforwardPfS_S_S_j_param_2];
	ld.param.u64 	%rd9, [_Z11feedforwardPfS_S_S_j_param_3];
	ld.param.u32 	%r18, [_Z11feedforwardPfS_S_S_j_param_4];
	cvta.to.global.u64 	%rd1, %rd9;
	cvta.to.global.u64 	%rd10, %rd8;
	cvta.to.global.u64 	%rd11, %rd7;
	cvta.to.global.u64 	%rd2, %rd6;
	mov.u32 	%r20, %ctaid.y;
	shl.b32 	%r1, %r20, 4;
	mov.u32 	%r21, %tid.x;
	mov.u32 	%r22, %tid.y;
	mov.u32 	%r23, %ctaid.x;
	shl.b32 	%r24, %r23, 4;
	add.s32 	%r2, %r24, %r21;
	add.s32 	%r3, %r1, %r22;
	mul.lo.s32 	%r25, %r22, 28;
	add.s32 	%r26, %r25, %r21;
	add.s32 	%r27, %r26, %r25;
	shl.b32 	%r28, %r22, 6;
	mov.u32 	%r29, _ZZ8MMMulDevPfS_S_S_jE10shared_h2h;
	add.s32 	%r4, %r29, %r28;
	shl.b32 	%r30, %r21, 2;
	add.s32 	%r5, %r4, %r30;
	mov.u32 	%r31, _ZZ8MMMulDevPfS_S_S_jE8shared_w;
	add.s32 	%r7, %r31, %r30;
	add.s32 	%r6, %r7, %r28;
	mul.wide.u32 	%rd12, %r2, 4;
	add.s64 	%rd3, %rd10, %rd12;
	add.s32 	%r8, %r26, %r24;
	mad.lo.s32 	%r9, %r20, 896, %r27;
	mul.wide.u32 	%rd13, %r8, 4;
	add.s64 	%rd4, %rd11, %rd13;
	add.s32 	%r10, %r9, 16;
	add.s32 	%r11, %r9, 32;
	add.s32 	%r12, %r9, 48;
	mov.b32 	%r41, 0;
$L__BB0_1:
	sub.s32 	%r32, 60000, %r41;
	min.u32 	%r14, %r32, %r18;
	setp.ge.u32 	%p1, %r1, %r14;
	@%p1 bra 	$L__BB0_21;
	mul.lo.s32 	%r15, %r41, 56;
	mul.lo.s32 	%r16, %r14, 56;
	setp.ge.u32 	%p2, %r9, %r16;
	mov.f32 	%f208, 0f00000000;
	@%p2 bra 	$L__BB0_4;
	add.s32 	%r33, %r9, %r15;
	mul.wide.u32 	%rd14, %r33, 4;
	add.s64 	%rd15, %rd2, %rd14;
	ld.global.f32 	%f208, [%rd15];
$L__BB0_4:
	setp.gt.u32 	%p3, %r8, 1567;
	st.shared.f32 	[%r5], %f208;
	mov.f32 	%f209, 0f00000000;
	@%p3 bra 	$L__BB0_6;
	ld.global.f32 	%f209, [%rd4];
$L__BB0_6:
	st.shared.f32 	[%r6], %f209;
	bar.sync 	0;
	ld.shared.f32 	%f24, [%r4];
	ld.shared.f32 	%f25, [%r7];
	fma.rn.f32 	%f26, %f24, %f25, 0f00000000;
	ld.shared.f32 	%f27, [%r4+4];
	ld.shared.f32 	%f28, [%r7+64];
	fma.rn.f32 	%f29, %f27, %f28, %f26;
	ld.shared.f32 	%f30, [%r4+8];
	ld.shared.f32 	%f31, [%r7+128];
	fma.rn.f32 	%f32, %f30, %f31, %f29;
	ld.shared.f32 	%f33, [%r4+12];
	ld.shared.f32 	%f34, [%r7+192];
	fma.rn.f32 	%f35, %f33, %f34, %f32;
	ld.shared.f32 	%f36, [%r4+16];
	ld.shared.f32 	%f37, [%r7+256];
	fma.rn.f32 	%f38, %f36, %f37, %f35;
	ld.shared.f32 	%f39, [%r4+20];
	ld.shared.f32 	%f40, [%r7+320];
	fma.rn.f32 	%f41, %f39, %f40, %f38;
	ld.shared.f32 	%f42, [%r4+24];
	ld.shared.f32 	%f43, [%r7+384];
	fma.rn.f32 	%f44, %f42, %f43, %f41;
	ld.shared.f32 	%f45, [%r4+28];
	ld.shared.f32 	%f46, [%r7+448];
	fma.rn.f32 	%f47, %f45, %f46, %f44;
	ld.shared.f32 	%f48, [%r4+32];
	ld.shared.f32 	%f49, [%r7+512];
	fma.rn.f32 	%f50, %f48, %f49, %f47;
	ld.shared.f32 	%f51, [%r4+36];
	ld.shared.f32 	%f52, [%r7+576];
	fma.rn.f32 	%f53, %f51, %f52, %f50;
	ld.shared.f32 	%f54, [%r4+40];
	ld.shared.f32 	%f55, [%r7+640];
	fma.rn.f32 	%f56, %f54, %f55, %f53;
	ld.shared.f32 	%f57, [%r4+44];
	ld.shared.f32 	%f58, [%r7+704];
	fma.rn.f32 	%f59, %f57, %f58, %f56;
	ld.shared.f32 	%f60, [%r4+48];
	ld.shared.f32 	%f61, [%r7+768];
	fma.rn.f32 	%f62, %f60, %f61, %f59;
	ld.shared.f32 	%f63, [%r4+52];
	ld.shared.f32 	%f64, [%r7+832];
	fma.rn.f32 	%f65, %f63, %f64, %f62;
	ld.shared.f32 	%f66, [%r4+56];
	ld.shared.f32 	%f67, [%r7+896];
	fma.rn.f32 	%f68, %f66, %f67, %f65;
	ld.shared.f32 	%f69, [%r4+60];
	ld.shared.f32 	%f70, [%r7+960];
	fma.rn.f32 	%f5, %f69, %f70, %f68;
	bar.sync 	0;
	setp.ge.u32 	%p4, %r10, %r16;
	add.s32 	%r34, %r9, %r15;
	mul.wide.u32 	%rd16, %r34, 4;
	add.s64 	%rd5, %rd2, %rd16;
	mov.f32 	%f210, 0f00000000;
	@%p4 bra 	$L__BB0_8;
	ld.global.f32 	%f210, [%rd5+64];
$L__BB0_8:
	setp.gt.u32 	%p5, %r8, 1119;
	st.shared.f32 	[%r5], %f210;
	mov.f32 	%f211, 0f00000000;
	@%p5 bra 	$L__BB0_10;
	ld.global.f32 	%f211, [%rd4+1792];
$L__BB0_10:
	st.shared.f32 	[%r6], %f211;
	bar.sync 	0;
	ld.shared.f32 	%f73, [%r4];
	ld.shared.f32 	%f74, [%r7];
	fma.rn.f32 	%f75, %f73, %f74, %f5;
	ld.shared.f32 	%f76, [%r4+4];
	ld.shared.f32 	%f77, [%r7+64];
	fma.rn.f32 	%f78, %f76, %f77, %f75;
	ld.shared.f32 	%f79, [%r4+8];
	ld.shared.f32 	%f80, [%r7+128];
	fma.rn.f32 	%f81, %f79, %f80, %f78;
	ld.shared.f32 	%f82, [%r4+12];
	ld.shared.f32 	%f83, [%r7+192];
	fma.rn.f32 	%f84, %f82, %f83, %f81;
	ld.shared.f32 	%f85, [%r4+16];
	ld.shared.f32 	%f86, [%r7+256];
	fma.rn.f32 	%f87, %f85, %f86, %f84;
	ld.shared.f32 	%f88, [%r4+20];
	ld.shared.f32 	%f89, [%r7+320];
	fma.rn.f32 	%f90, %f88, %f89, %f87;
	ld.shared.f32 	%f91, [%r4+24];
	ld.shared.f32 	%f92, [%r7+384];
	fma.rn.f32 	%f93, %f91, %f92, %f90;
	ld.shared.f32 	%f94, [%r4+28];
	ld.shared.f32 	%f95, [%r7+448];
	fma.rn.f32 	%f96, %f94, %f95, %f93;
	ld.shared.f32 	%f97, [%r4+32];
	ld.shared.f32 	%f98, [%r7+512];
	fma.rn.f32 	%f99, %f97, %f98, %f96;
	ld.shared.f32 	%f100, [%r4+36];
	ld.shared.f32 	%f101, [%r7+576];
	fma.rn.f32 	%f102, %f100, %f101, %f99;
	ld.shared.f32 	%f103, [%r4+40];
	ld.shared.f32 	%f104, [%r7+640];
	fma.rn.f32 	%f105, %f103, %f104, %f102;
	ld.shared.f32 	%f106, [%r4+44];
	ld.shared.f32 	%f107, [%r7+704];
	fma.rn.f32 	%f108, %f106, %f107, %f105;
	ld.shared.f32 	%f109, [%r4+48];
	ld.shared.f32 	%f110, [%r7+768];
	fma.rn.f32 	%f111, %f109, %f110, %f108;
	ld.shared.f32 	%f112, [%r4+52];
	ld.shared.f32 	%f113, [%r7+832];
	fma.rn.f32 	%f114, %f112, %f113, %f111;
	ld.shared.f32 	%f115, [%r4+56];
	ld.shared.f32 	%f116, [%r7+896];
	fma.rn.f32 	%f117, %f115, %f116, %f114;
	ld.shared.f32 	%f118, [%r4+60];
	ld.shared.f32 	%f119, [%r7+960];
	fma.rn.f32 	%f10, %f118, %f119, %f117;
	bar.sync 	0;
	setp.ge.u32 	%p6, %r11, %r16;
	mov.f32 	%f212, 0f00000000;
	@%p6 bra 	$L__BB0_12;
	ld.global.f32 	%f212, [%rd5+128];
$L__BB0_12:
	setp.gt.u32 	%p7, %r8, 671;
	st.shared.f32 	[%r5], %f212;
	mov.f32 	%f213, 0f00000000;
	@%p7 bra 	$L__BB0_14;
	ld.global.f32 	%f213, [%rd4+3584];
$L__BB0_14:
	st.shared.f32 	[%r6], %f213;
	bar.sync 	0;
	ld.shared.f32 	%f122, [%r4];
	ld.shared.f32 	%f123, [%r7];
	fma.rn.f32 	%f124, %f122, %f123, %f10;
	ld.shared.f32 	%f125, [%r4+4];
	ld.shared.f32 	%f126, [%r7+64];
	fma.rn.f32 	%f127, %f125, %f126, %f124;
	ld.shared.f32 	%f128, [%r4+8];
	ld.shared.f32 	%f129, [%r7+128];
	fma.rn.f32 	%f130, %f128, %f129, %f127;
	ld.shared.f32 	%f131, [%r4+12];
	ld.shared.f32 	%f132, [%r7+192];
	fma.rn.f32 	%f133, %f131, %f132, %f130;
	ld.shared.f32 	%f134, [%r4+16];
	ld.shared.f32 	%f135, [%r7+256];
	fma.rn.f32 	%f136, %f134, %f135, %f133;
	ld.shared.f32 	%f137, [%r4+20];
	ld.shared.f32 	%f138, [%r7+320];
	fma.rn.f32 	%f139, %f137, %f138, %f136;
	ld.shared.f32 	%f140, [%r4+24];
	ld.shared.f32 	%f141, [%r7+384];
	fma.rn.f32 	%f142, %f140, %f141, %f139;
	ld.shared.f32 	%f143, [%r4+28];
	ld.shared.f32 	%f144, [%r7+448];
	fma.rn.f32 	%f145, %f143, %f144, %f142;
	ld.shared.f32 	%f146, [%r4+32];
	ld.shared.f32 	%f147, [%r7+512];
	fma.rn.f32 	%f148, %f146, %f147, %f145;
	ld.shared.f32 	%f149, [%r4+36];
	ld.shared.f32 	%f150, [%r7+576];
	fma.rn.f32 	%f151, %f149, %f150, %f148;
	ld.shared.f32 	%f152, [%r4+40];
	ld.shared.f32 	%f153, [%r7+640];
	fma.rn.f32 	%f154, %f152, %f153, %f151;
	ld.shared.f32 	%f155, [%r4+44];
	ld.shared.f32 	%f156, [%r7+704];
	fma.rn.f32 	%f157, %f155, %f156, %f154;
	ld.shared.f32 	%f158, [%r4+48];
	ld.shared.f32 	%f159, [%r7+768];
	fma.rn.f32 	%f160, %f158, %f159, %f157;
	ld.shared.f32 	%f161, [%r4+52];
	ld.shared.f32 	%f162, [%r7+832];
	fma.rn.f32 	%f163, %f161, %f162, %f160;
	ld.shared.f32 	%f164, [%r4+56];
	ld.shared.f32 	%f165, [%r7+896];
	fma.rn.f32 	%f166, %f164, %f165, %f163;
	ld.shared.f32 	%f167, [%r4+60];
	ld.shared.f32 	%f168, [%r7+960];
	fma.rn.f32 	%f15, %f167, %f168, %f166;
	bar.sync 	0;
	setp.ge.u32 	%p8, %r12, %r16;
	mov.f32 	%f214, 0f00000000;
	@%p8 bra 	$L__BB0_16;
	ld.global.f32 	%f214, [%rd5+192];
$L__BB0_16:
	setp.gt.u32 	%p9, %r8, 223;
	st.shared.f32 	[%r5], %f214;
	mov.f32 	%f215, 0f00000000;
	@%p9 bra 	$L__BB0_18;
	ld.global.f32 	%f215, [%rd4+5376];
$L__BB0_18:
	setp.gt.u32 	%p10, %r2, 27;
	st.shared.f32 	[%r6], %f215;
	bar.sync 	0;
	ld.shared.f32 	%f170, [%r4];
	ld.shared.f32 	%f171, [%r7];
	fma.rn.f32 	%f172, %f170, %f171, %f15;
	ld.shared.f32 	%f173, [%r4+4];
	ld.shared.f32 	%f174, [%r7+64];
	fma.rn.f32 	%f175, %f173, %f174, %f172;
	ld.shared.f32 	%f176, [%r4+8];
	ld.shared.f32 	%f177, [%r7+128];
	fma.rn.f32 	%f178, %f176, %f177, %f175;
	ld.shared.f32 	%f179, [%r4+12];
	ld.shared.f32 	%f180, [%r7+192];
	fma.rn.f32 	%f181, %f179, %f180, %f178;
	ld.shared.f32 	%f182, [%r4+16];
	ld.shared.f32 	%f183, [%r7+256];
	fma.rn.f32 	%f184, %f182, %f183, %f181;
	ld.shared.f32 	%f185, [%r4+20];
	ld.shared.f32 	%f186, [%r7+320];
	fma.rn.f32 	%f187, %f185, %f186, %f184;
	ld.shared.f32 	%f188, [%r4+24];
	ld.shared.f32 	%f189, [%r7+384];
	fma.rn.f32 	%f190, %f188, %f189, %f187;
	ld.shared.f32 	%f191, [%r4+28];
	ld.shared.f32 	%f192, [%r7+448];
	fma.rn.f32 	%f20, %f191, %f192, %f190;
	bar.sync 	0;
	setp.ge.u32 	%p11, %r3, %r14;
	or.pred  	%p12, %p10, %p11;
	@%p12 bra 	$L__BB0_20;
	ld.global.f32 	%f193, [%rd3];
	add.f32 	%f194, %f20, %f193;
	fma.rn.f32 	%f195, %f194, 0fBBBB989D, 0f3F000000;
	cvt.sat.f32.f32 	%f196, %f195;
	mov.f32 	%f197, 0f4B400001;
	mov.f32 	%f198, 0f437C0000;
	fma.rm.f32 	%f199, %f196, %f198, %f197;
	add.f32 	%f200, %f199, 0fCB40007F;
	neg.f32 	%f201, %f200;
	fma.rn.f32 	%f202, %f194, 0fBFB8AA3B, %f201;
	fma.rn.f32 	%f203, %f194, 0fB2A57060, %f202;
	mov.b32 	%r37, %f199;
	shl.b32 	%r38, %r37, 23;
	mov.b32 	%f204, %r38;
	ex2.approx.ftz.f32 	%f205, %f203;
	mul.f32 	%f206, %f205, %f204;
	cvt.f64.f32 	%fd1, %f206;
	add.f64 	%fd2, %fd1, 0d3FF0000000000000;
	rcp.rn.f64 	%fd3, %fd2;
	cvt.rn.f32.f64 	%f207, %fd3;
	add.s32 	%r39, %r41, %r3;
	mad.lo.s32 	%r40, %r39, 28, %r2;
	mul.wide.u32 	%rd17, %r40, 4;
	add.s64 	%rd18, %rd1, %rd17;
	st.global.f32 	[%rd18], %f207;
$L__BB0_20:
	add.s32 	%r41, %r41, %r18;
	setp.lt.u32 	%p13, %r41, 60000;
	@%p13 bra 	$L__BB0_1;
$L__BB0_21:
	ret;

}


// ===== COMPILED SASS (sm_100) =====

	.target	sm_100

	.elftype	@"ET_EXEC"


//--------------------- .note.nv.tkinfo           --------------------------
	.section	.note.nv.tkinfo,"",@"SHT_NOTE"
	.sectionflags	@"SHF_NOTE_NV_TKINFO"
	.tkinfo
        /*0018*/ 	.word	0x00000002
        /*0030*/ 	.string	""
        /*0030*/ 	.string	"ptxas"
        /*0030*/ 	.string	"Cuda compilation tools, release 13.0, V13.0.88"
        /*0030*/ 	.string	"Build cuda_13.0.r13.0/compiler.36424714_0"
        /*0030*/ 	.string	"-arch sm_100 -m 64 "



//--------------------- .note.nv.cuinfo           --------------------------
	.section	.note.nv.cuinfo,"",@"SHT_NOTE"
	.sectionflags	@"SHF_NOTE_NV_CUINFO"
        /*0018*/ 	.short	0x0002
        /*001a*/ 	.short	0x0064
        /*001c*/ 	.short	0x0082
	.zero		2


//--------------------- .nv.info                  --------------------------
	.section	.nv.info,"",@"SHT_CUDA_INFO"
	.align	4


	//----- nvinfo : EIATTR_REGCOUNT
	.align		4
        /*0000*/ 	.byte	0x04, 0x2f
        /*0002*/ 	.short	(.L_1 - .L_0)
	.align		4
.L_0:
        /*0004*/ 	.word	index@(_Z11feedforwardPfS_S_S_j)
        /*0008*/ 	.word	0x00000020


	//----- nvinfo : EIATTR_FRAME_SIZE
	.align		4
.L_1:
        /*000c*/ 	.byte	0x04, 0x11
        /*000e*/ 	.short	(.L_3 - .L_2)
	.align		4
.L_2:
        /*0010*/ 	.word	index@($__internal_0_$__cuda_sm20_dblrcp_rn_slowpath_v3)
        /*0014*/ 	.word	0x00000000


	//----- nvinfo : EIATTR_FRAME_SIZE
	.align		4
.L_3:
        /*0018*/ 	.byte	0x04, 0x11
        /*001a*/ 	.short	(.L_5 - .L_4)
	.align		4
.L_4:
        /*001c*/ 	.word	index@(_Z11feedforwardPfS_S_S_j)
        /*0020*/ 	.word	0x00000000


	//----- nvinfo : EIATTR_MIN_STACK_SIZE
	.align		4
.L_5:
        /*0024*/ 	.byte	0x04, 0x12
        /*0026*/ 	.short	(.L_7 - .L_6)
	.align		4
.L_6:
        /*0028*/ 	.word	index@(_Z11feedforwardPfS_S_S_j)
        /*002c*/ 	.word	0x00000000
.L_7:


//--------------------- .nv.compat                --------------------------
	.section	.nv.compat,"",@"SHT_CUDA_COMPAT_INFO"
	.align	4
        /*0000*/ 	.byte	0x02, 0x09, 0x00, 0x00, 0x02, 0x02, 0x01, 0x00, 0x02, 0x05, 0x05, 0x00, 0x03, 0x07, 0x01, 0x01
        /*0010*/ 	.byte	0x02, 0x03, 0x00, 0x00, 0x02, 0x06, 0x01, 0x00, 0x04, 0x0b, 0x08, 0x00, 0x01, 0x00, 0x00, 0x00
        /*0020*/ 	.byte	0x00, 0x00, 0x00, 0x00


//--------------------- .nv.info._Z11feedforwardPfS_S_S_j --------------------------
	.section	.nv.info._Z11feedforwardPfS_S_S_j,"",@"SHT_CUDA_INFO"
	.sectionflags	@""
	.align	4


	//----- nvinfo : EIATTR_CUDA_API_VERSION
	.align		4
        /*0000*/ 	.byte	0x04, 0x37
        /*0002*/ 	.short	(.L_9 - .L_8)
.L_8:
        /*0004*/ 	.word	0x00000082


	//----- nvinfo : EIATTR_KPARAM_INFO
	.align		4
.L_9:
        /*0008*/ 	.byte	0x04, 0x17
        /*000a*/ 	.short	(.L_11 - .L_10)
.L_10:
        /*000c*/ 	.word	0x00000000
        /*0010*/ 	.short	0x0004
        /*0012*/ 	.short	0x0020
        /*0014*/ 	.byte	0x00, 0xf0, 0x11, 0x00


	//----- nvinfo : EIATTR_KPARAM_INFO
	.align		4
.L_11:
        /*0018*/ 	.byte	0x04, 0x17
        /*001a*/ 	.short	(.L_13 - .L_12)
.L_12:
        /*001c*/ 	.word	0x00000000
        /*0020*/ 	.short	0x0003
        /*0022*/ 	.short	0x0018
        /*0024*/ 	.byte	0x00, 0xf5, 0x21, 0x00


	//----- nvinfo : EIATTR_KPARAM_INFO
	.align		4
.L_13:
        /*0028*/ 	.byte	0x04, 0x17
        /*002a*/ 	.short	(.L_15 - .L_14)
.L_14:
        /*002c*/ 	.word	0x00000000
        /*0030*/ 	.short	0x0002
        /*0032*/ 	.short	0x0010
        /*0034*/ 	.byte	0x00, 0xf5, 0x21, 0x00


	//----- nvinfo : EIATTR_KPARAM_INFO
	.align		4
.L_15:
        /*0038*/ 	.byte	0x04, 0x17
        /*003a*/ 	.short	(.L_17 - .L_16)
.L_16:
        /*003c*/ 	.word	0x00000000
        /*0040*/ 	.short	0x0001
        /*0042*/ 	.short	0x0008
        /*0044*/ 	.byte	0x00, 0xf5, 0x21, 0x00


	//----- nvinfo : EIATTR_KPARAM_INFO
	.align		4
.L_17:
        /*0048*/ 	.byte	0x04, 0x17
        /*004a*/ 	.short	(.L_19 - .L_18)
.L_18:
        /*004c*/ 	.word	0x00000000
        /*0050*/ 	.short	0x0000
        /*0052*/ 	.short	0x0000
        /*0054*/ 	.byte	0x00, 0xf5, 0x21, 0x00


	//----- nvinfo : EIATTR_SPARSE_MMA_MASK
	.align		4
.L_19:
        /*0058*/ 	.byte	0x03, 0x50
        /*005a*/ 	.short	0x0000


	//----- nvinfo : EIATTR_MAXREG_COUNT
	.align		4
        /*005c*/ 	.byte	0x03, 0x1b
        /*005e*/ 	.short	0x00ff


	//----- nvinfo : EIATTR_NUM_BARRIERS
	.align		4
        /*0060*/ 	.byte	0x02, 0x4c
        /*0062*/ 	.byte	0x01
	.zero		1


	//----- nvinfo : EIATTR_MERCURY_ISA_VERSION
	.align		4
        /*0064*/ 	.byte	0x03, 0x5f
        /*0066*/ 	.short	0x0101


	//----- nvinfo : EIATTR_VRC_CTA_INIT_COUNT
	.align		4
        /*0068*/ 	.byte	0x02, 0x4a
	.zero		1
	.zero		1


	//----- nvinfo : EIATTR_EXIT_INSTR_OFFSETS
	.align		4
        /*006c*/ 	.byte	0x04, 0x1c
        /*006e*/ 	.short	(.L_21 - .L_20)


	//   ....[0]....
.L_20:
        /*0070*/ 	.word	0x00000220


	//   ....[1]....
        /*0074*/ 	.word	0x00000f90


	//----- nvinfo : EIATTR_CRS_STACK_SIZE
	.align		4
.L_21:
        /*0078*/ 	.byte	0x04, 0x1e
        /*007a*/ 	.short	(.L_23 - .L_22)
.L_22:
        /*007c*/ 	.word	0x00000000


	//----- nvinfo : EIATTR_CBANK_PARAM_SIZE
	.align		4
.L_23:
        /*0080*/ 	.byte	0x03, 0x19
        /*0082*/ 	.short	0x0024


	//----- nvinfo : EIATTR_PARAM_CBANK
	.align		4
        /*0084*/ 	.byte	0x04, 0x0a
        /*0086*/ 	.short	(.L_25 - .L_24)
	.align		4
.L_24:
        /*0088*/ 	.word	index@(.nv.constant0._Z11feedforwardPfS_S_S_j)
        /*008c*/ 	.short	0x0380
        /*008e*/ 	.short	0x0024


	//----- nvinfo : EIATTR_SW_WAR
	.align		4
.L_25:
        /*0090*/ 	.byte	0x04, 0x36
        /*0092*/ 	.short	(.L_27 - .L_26)
.L_26:
        /*0094*/ 	.word	0x00000008
.L_27:


//--------------------- .nv.callgraph             --------------------------
	.section	.nv.callgraph,"",@"SHT_CUDA_CALLGRAPH"
	.align	4
	.sectionentsize	8
	.align		4
        /*0000*/ 	.word	0x00000000
	.align		4
        /*0004*/ 	.word	0xffffffff
	.align		4
        /*0008*/ 	.word	0x00000000
	.align		4
        /*000c*/ 	.word	0xfffffffe
	.align		4
        /*0010*/ 	.word	0x00000000
	.align		4
        /*0014*/ 	.word	0xfffffffd
	.align		4
        /*0018*/ 	.word	0x00000000
	.align		4
        /*001c*/ 	.word	0xfffffffc


//--------------------- .text._Z11feedforwardPfS_S_S_j --------------------------
	.section	.text._Z11feedforwardPfS_S_S_j,"ax",@progbits
	.align	128
        .global         _Z11feedforwardPfS_S_S_j
        .type           _Z11feedforwardPfS_S_S_j,@function
        .size           _Z11feedforwardPfS_S_S_j,(.L_x_10 - _Z11feedforwardPfS_S_S_j)
        .other          _Z11feedforwardPfS_S_S_j,@"STO_CUDA_ENTRY STV_DEFAULT"
_Z11feedforwardPfS_S_S_j:
.text._Z11feedforwardPfS_S_S_j:
[----:B------:R-:W-:Y:S01]  /*0000*/  LDC R1, c[0x0][0x37c] ;  /* 0x0000df00ff017b82 */ /* 0x000fe20000000800 */
[----:B------:R-:W0:Y:S07]  /*0010*/  S2R R18, SR_TID.X ;  /* 0x0000000000127919 */ /* 0x000e2e0000002100 */
[----:B------:R-:W1:Y:S01]  /*0020*/  S2UR UR6, SR_CgaCtaId ;  /* 0x00000000000679c3 */ /* 0x000e620000008800 */
[----:B------:R-:W-:Y:S01]  /*0030*/  UMOV UR4, 0x400 ;  /* 0x0000040000047882 */ /* 0x000fe20000000000 */
[----:B------:R-:W-:Y:S01]  /*0040*/  HFMA2 R0, -RZ, RZ, 0, 0 ;  /* 0x00000000ff007431 */ /* 0x000fe200000001ff */
[----:B------:R-:W2:Y:S01]  /*0050*/  S2R R3, SR_TID.Y ;  /* 0x0000000000037919 */ /* 0x000ea20000002200 */
[----:B------:R-:W-:Y:S01]  /*0060*/  UIADD3 UR5, UPT, UPT, UR4, 0x400, URZ ;  /* 0x0000040004057890 */ /* 0x000fe2000fffe0ff */
[----:B------:R-:W3:Y:S01]  /*0070*/  LDCU.64 UR8, c[0x0][0x358] ;  /* 0x00006b00ff0877ac */ /* 0x000ee20008000a00 */
[----:B------:R-:W4:Y:S02]  /*0080*/  S2R R22, SR_CTAID.Y ;  /* 0x0000000000167919 */ /* 0x000f240000002600 */
[----:B------:R-:W5:Y:S01]  /*0090*/  LDC.64 R26, c[0x0][0x390] ;  /* 0x0000e400ff1a7b82 */ /* 0x000f620000000a00 */
[----:B------:R-:W3:Y:S07]  /*00a0*/  S2R R21, SR_CTAID.X ;  /* 0x0000000000157919 */ /* 0x000eee0000002500 */
[----:B------:R-:W5:Y:S01]  /*00b0*/  LDC.64 R24, c[0x0][0x388] ;  /* 0x0000e200ff187b82 */ /* 0x000f620000000a00 */
[----:B-1----:R-:W-:-:S02]  /*00c0*/  ULEA UR4, UR6, UR4, 0x18 ;  /* 0x0000000406047291 */ /* 0x002fc4000f8ec0ff */
[----:B------:R-:W-:-:S04]  /*00d0*/  ULEA UR5, UR6, UR5, 0x18 ;  /* 0x0000000506057291 */ /* 0x000fc8000f8ec0ff */
[----:B0-----:R-:W-:Y:S01]  /*00e0*/  LEA R17, R18, UR4, 0x2 ;  /* 0x0000000412117c11 */ /* 0x001fe2000f8e10ff */
[C---:B--2---:R-:W-:Y:S01]  /*00f0*/  IMAD R10, R3.reuse, 0x1c, R18 ;  /* 0x0000001c030a7824 */ /* 0x044fe200078e0212 */
[C---:B------:R-:W-:Y:S02]  /*0100*/  LEA R19, R3.reuse, UR5, 0x6 ;  /* 0x0000000503137c11 */ /* 0x040fe4000f8e30ff */
[C---:B------:R-:W-:Y:S01]  /*0110*/  LEA R16, R3.reuse, R17, 0x6 ;  /* 0x0000001103107211 */ /* 0x040fe200078e30ff */
[----:B------:R-:W-:-:S04]  /*0120*/  IMAD R11, R3, 0x1c, R10 ;  /* 0x0000001c030b7824 */ /* 0x000fc800078e020a */
[C---:B----4-:R-:W-:Y:S01]  /*0130*/  IMAD R11, R22.reuse, 0x380, R11 ;  /* 0x00000380160b7824 */ /* 0x050fe200078e020b */
[C---:B---3--:R-:W-:Y:S02]  /*0140*/  LEA R10, R21.reuse, R10, 0x4 ;  /* 0x0000000a150a7211 */ /* 0x048fe400078e20ff */
[----:B------:R-:W-:Y:S02]  /*0150*/  SHF.L.U32 R22, R22, 0x4, RZ ;  /* 0x0000000416167819 */ /* 0x000fe400000006ff */
[----:B------:R-:W-:Y:S01]  /*0160*/  LEA R21, R21, R18, 0x4 ;  /* 0x0000001215157211 */ /* 0x000fe200078e20ff */
[----:B-----5:R-:W-:Y:S01]  /*0170*/  IMAD.WIDE.U32 R24, R10, 0x4, R24 ;  /* 0x000000040a187825 */ /* 0x020fe200078e0018 */
[----:B------:R-:W-:Y:S02]  /*0180*/  IADD3 R20, PT, PT, R22, R3, RZ ;  /* 0x0000000316147210 */ /* 0x000fe40007ffe0ff */
[----:B------:R-:W-:Y:S01]  /*0190*/  LEA R18, R18, R19, 0x2 ;  /* 0x0000001312127211 */ /* 0x000fe200078e10ff */
[----:B------:R-:W-:Y:S01]  /*01a0*/  IMAD.WIDE.U32 R26, R21, 0x4, R26 ;  /* 0x00000004151a7825 */ /* 0x000fe200078e001a */
[----:B------:R-:W-:-:S02]  /*01b0*/  IADD3 R2, PT, PT, R11, 0x10, RZ ;  /* 0x000000100b027810 */ /* 0x000fc40007ffe0ff */
[C---:B------:R-:W-:Y:S02]  /*01c0*/  IADD3 R3, PT, PT, R11.reuse, 0x20, RZ ;  /* 0x000000200b037810 */ /* 0x040fe40007ffe0ff */
[----:B------:R-:W-:-:S07]  /*01d0*/  IADD3 R8, PT, PT, R11, 0x30, RZ ;  /* 0x000000300b087810 */ /* 0x000fce0007ffe0ff */
.L_x_4:
[----:B------:R-:W0:Y:S01]  /*01e0*/  LDC R4, c[0x0][0x3a0] ;  /* 0x0000e800ff047b82 */ /* 0x000e220000000800 */
[----:B------:R-:W-:-:S04]  /*01f0*/  IADD3 R9, PT, PT, -R0, RZ, RZ ;  /* 0x000000ff00097210 */ /* 0x000fc80007ffe1ff */
[----:B0-----:R-:W-:-:S04]  /*0200*/  VIADDMNMX.U32 R9, R9, 0xea60, R4, PT ;  /* 0x0000ea6009097846 */ /* 0x001fc80003800004 */
[----:B------:R-:W-:-:S13]  /*0210*/  ISETP.GE.U32.AND P0, PT, R22, R9, PT ;  /* 0x000000091600720c */ /* 0x000fda0003f06070 */
[----:B------:R-:W-:Y:S05]  /*0220*/  @P0 EXIT ;  /* 0x000000000000094d */ /* 0x000fea0003800000 */
[----:B------:R-:W0:Y:S01]  /*0230*/  LDC.64 R14, c[0x0][0x380] ;  /* 0x0000e000ff0e7b82 */ /* 0x000e220000000a00 */
[----:B------:R-:W-:Y:S01]  /*0240*/  IMAD R12, R9, 0x38, RZ ;  /* 0x00000038090c7824 */ /* 0x000fe200078e02ff */
[----:B------:R-:W-:Y:S01]  /*0250*/  ISETP.GT.U32.AND P1, PT, R10, 0x61f, PT ;  /* 0x0000061f0a00780c */ /* 0x000fe20003f24070 */
[----:B------:R-:W-:Y:S02]  /*0260*/  IMAD R5, R0, 0x38, R11 ;  /* 0x0000003800057824 */ /* 0x000fe400078e020b */
[----:B------:R-:W-:Y:S01]  /*0270*/  HFMA2 R23, -RZ, RZ, 0, 0 ;  /* 0x00000000ff177431 */ /* 0x000fe200000001ff */
[----:B------:R-:W-:Y:S02]  /*0280*/  MOV R13, RZ ;  /* 0x000000ff000d7202 */ /* 0x000fe40000000f00 */
[----:B------:R-:W-:-:S07]  /*0290*/  ISETP.GE.U32.AND P0, PT, R11, R12, PT ;  /* 0x0000000c0b00720c */ /* 0x000fce0003f06070 */
[----:B------:R-:W2:Y:S01]  /*02a0*/  @!P1 LDG.E R23, desc[UR8][R24.64] ;  /* 0x0000000818179981 */ /* 0x000ea2000c1e1900 */
[----:B0-----:R-:W-:-:S05]  /*02b0*/  IMAD.WIDE.U32 R14, R5, 0x4, R14 ;  /* 0x00000004050e7825 */ /* 0x001fca00078e000e */
[----:B------:R-:W3:Y:S04]  /*02c0*/  @!P0 LDG.E R13, desc[UR8][R14.64] ;  /* 0x000000080e0d8981 */ /* 0x000ee8000c1e1900 */
[----:B---3--:R-:W-:Y:S04]  /*02d0*/  STS [R18], R13 ;  /* 0x0000000d12007388 */ /* 0x008fe80000000800 */
[----:B--2---:R-:W-:Y:S01]  /*02e0*/  STS [R16], R23 ;  /* 0x0000001710007388 */ /* 0x004fe20000000800 */
[----:B------:R-:W-:Y:S06]  /*02f0*/  BAR.SYNC.DEFER_BLOCKING 0x0 ;  /* 0x0000000000007b1d */ /* 0x000fec0000010000 */
[----:B------:R-:W-:Y:S04]  /*0300*/  LDS R29, [R17] ;  /* 0x00000000111d7984 */ /* 0x000fe80000000800 */
[----:B------:R-:W0:Y:S04]  /*0310*/  LDS.128 R4, [R19] ;  /* 0x0000000013047984 */ /* 0x000e280000000c00 */
[----:B------:R-:W-:Y:S04]  /*0320*/  LDS R13, [R17+0x100] ;  /* 0x00010000110d7984 */ /* 0x000fe80000000800 */
[----:B------:R-:W-:Y:S01]  /*0330*/  LDS R23, [R17+0x200] ;  /* 0x0002000011177984 */ /* 0x000fe20000000800 */
[----:B0-----:R-:W-:-:S03]  /*0340*/  FFMA R4, R4, R29, RZ ;  /* 0x0000001d04047223 */ /* 0x001fc600000000ff */
[----:B------:R-:W0:Y:S02]  /*0350*/  LDS R29, [R17+0x40] ;  /* 0x00004000111d7984 */ /* 0x000e240000000800 */
[----:B0-----:R-:W-:Y:S02]  /*0360*/  FFMA R5, R29, R5, R4 ;  /* 0x000000051d057223 */ /* 0x001fe40000000004 */
[----:B------:R-:W0:Y:S04]  /*0370*/  LDS R4, [R17+0x80] ;  /* 0x0000800011047984 */ /* 0x000e280000000800 */
[----:B------:R-:W1:Y:S01]  /*0380*/  LDS R29, [R17+0xc0] ;  /* 0x0000c000111d7984 */ /* 0x000e620000000800 */
[----:B0-----:R-:W-:-:S04]  /*0390*/  FFMA R4, R4, R6, R5 ;  /* 0x0000000604047223 */ /* 0x001fc80000000005 */
[----:B-1----:R-:W-:Y:S02]  /*03a0*/  FFMA R29, R29, R7, R4 ;  /* 0x000000071d1d7223 */ /* 0x002fe40000000004 */
[----:B------:R-:W0:Y:S02]  /*03b0*/  LDS.128 R4, [R19+0x10] ;  /* 0x0000100013047984 */ /* 0x000e240000000c00 */
[----:B0-----:R-:W-:Y:S02]  /*03c0*/  FFMA R4, R4, R13, R29 ;  /* 0x0000000d04047223 */ /* 0x001fe4000000001d */
        /* <DEDUP_REMOVED lines=8> */
[----:B------:R-:W0:Y:S04]  /*0450*/  LDS R13, [R17+0x240] ;  /* 0x00024000110d7984 */ /* 0x000e280000000800 */
[----:B------:R-:W-:Y:S01]  /*0460*/  LDS R23, [R17+0x300] ;  /* 0x0003000011177984 */ /* 0x000fe20000000800 */
[----:B0-----:R-:W-:-:S03]  /*0470*/  FFMA R5, R13, R5, R4 ;  /* 0x000000050d057223 */ /* 0x001fc60000000004 */
        /* <DEDUP_REMOVED lines=8> */
[----:B------:R-:W0:Y:S01]  /*0500*/  LDS R4, [R17+0x380] ;  /* 0x0003800011047984 */ /* 0x000e220000000800 */
[----:B------:R-:W-:-:S02]  /*0510*/  ISETP.GE.U32.AND P0, PT, R2, R12, PT ;  /* 0x0000000c0200720c */ /* 0x000fc40003f06070 */
[----:B------:R-:W-:Y:S01]  /*0520*/  ISETP.GT.U32.AND P1, PT, R10, 0x45f, PT ;  /* 0x0000045f0a00780c */ /* 0x000fe20003f24070 */
[----:B------:R-:W-:Y:S01]  /*0530*/  HFMA2 R29, -RZ, RZ, 0, 0 ;  /* 0x00000000ff1d7431 */ /* 0x000fe200000001ff */
[----:B------:R-:W-:Y:S01]  /*0540*/  MOV R23, RZ ;  /* 0x000000ff00177202 */ /* 0x000fe20000000f00 */
[----:B0-----:R-:W-:Y:S02]  /*0550*/  FFMA R4, R4, R6, R5 ;  /* 0x0000000604047223 */ /* 0x001fe40000000005 */
[----:B------:R-:W0:Y:S01]  /*0560*/  LDS R5, [R17+0x3c0] ;  /* 0x0003c00011057984 */ /* 0x000e220000000800 */
[----:B------:R-:W-:Y:S06]  /*0570*/  BAR.SYNC.DEFER_BLOCKING 0x0 ;  /* 0x0000000000007b1d */ /* 0x000fec0000010000 */
[----:B------:R-:W2:Y:S04]  /*0580*/  @!P0 LDG.E R23, desc[UR8][R14.64+0x40] ;  /* 0x000040080e178981 */ /* 0x000ea8000c1e1900 */
[----:B------:R-:W3:Y:S01]  /*0590*/  @!P1 LDG.E R29, desc[UR8][R24.64+0x700] ;  /* 0x00070008181d9981 */ /* 0x000ee2000c1e1900 */
[----:B0-----:R-:W-:-:S03]  /*05a0*/  FFMA R13, R5, R7, R4 ;  /* 0x00000007050d7223 */ /* 0x001fc60000000004 */
[----:B--2---:R-:W-:Y:S04]  /*05b0*/  STS [R18], R23 ;  /* 0x0000001712007388 */ /* 0x004fe80000000800 */
[----:B---3--:R-:W-:Y:S01]  /*05c0*/  STS [R16], R29 ;  /* 0x0000001d10007388 */ /* 0x008fe20000000800 */
[----:B------:R-:W-:Y:S06]  /*05d0*/  BAR.SYNC.DEFER_BLOCKING 0x0 ;  /* 0x0000000000007b1d */ /* 0x000fec0000010000 */
[----:B------:R-:W-:Y:S04]  /*05e0*/  LDS R28, [R17] ;  /* 0x00000000111c7984 */ /* 0x000fe80000000800 */
[----:B------:R-:W0:Y:S04]  /*05f0*/  LDS.128 R4, [R19] ;  /* 0x0000000013047984 */ /* 0x000e280000000c00 */
[----:B------:R-:W-:Y:S01]  /*0600*/  LDS R23, [R17+0x100] ;  /* 0x0001000011177984 */ /* 0x000fe20000000800 */
[----:B0-----:R-:W-:-:S03]  /*0610*/  FFMA R4, R4, R28, R13 ;  /* 0x0000001c04047223 */ /* 0x001fc6000000000d */
        /* <DEDUP_REMOVED lines=38> */
[----:B------:R-:W-:Y:S01]  /*0880*/  ISETP.GE.U32.AND P0, PT, R8, R12, PT ;  /* 0x0000000c0800720c */ /* 0x000fe20003f06070 */
[----:B0-----:R-:W-:-:S02]  /*0890*/  FFMA R13, R5, R7, R4 ;  /* 0x00000007050d7223 */ /* 0x001fc40000000004 */
[----:B--2---:R-:W-:Y:S04]  /*08a0*/  STS [R18], R23 ;  /* 0x0000001712007388 */ /* 0x004fe80000000800 */
[----:B---3--:R-:W-:Y:S01]  /*08b0*/  STS [R16], R29 ;  /* 0x0000001d10007388 */ /* 0x008fe20000000800 */
[----:B------:R-:W-:Y:S06]  /*08c0*/  BAR.SYNC.DEFER_BLOCKING 0x0 ;  /* 0x0000000000007b1d */ /* 0x000fec0000010000 */
[----:B------:R-:W-:Y:S04]  /*08d0*/  LDS R12, [R17] ;  /* 0x00000000110c7984 */ /* 0x000fe80000000800 */
[----:B------:R-:W0:Y:S02]  /*08e0*/  LDS.128 R4, [R19] ;  /* 0x0000000013047984 */ /* 0x000e240000000c00 */
[----:B0-----:R-:W-:-:S02]  /*08f0*/  FFMA R4, R4, R12, R13 ;  /* 0x0000000c04047223 */ /* 0x001fc4000000000d */
        /* <DEDUP_REMOVED lines=27> */
[----:B------:R-:W0:Y:S01]  /*0ab0*/  LDS R13, [R17+0x340] ;  /* 0x00034000110d7984 */ /* 0x000e220000000800 */
[----:B------:R-:W-:Y:S01]  /*0ac0*/  ISETP.GT.U32.AND P1, PT, R10, 0xdf, PT ;  /* 0x000000df0a00780c */ /* 0x000fe20003f24070 */
[----:B------:R-:W-:Y:S01]  /*0ad0*/  HFMA2 R12, -RZ, RZ, 0, 0 ;  /* 0x00000000ff0c7431 */ /* 0x000fe200000001ff */
[----:B------:R-:W-:Y:S01]  /*0ae0*/  MOV R29, RZ ;  /* 0x000000ff001d7202 */ /* 0x000fe20000000f00 */
[----:B0-----:R-:W-:-:S02]  /*0af0*/  FFMA R5, R13, R5, R4 ;  /* 0x000000050d057223 */ /* 0x001fc40000000004 */
[----:B------:R-:W0:Y:S04]  /*0b00*/  LDS R4, [R17+0x380] ;  /* 0x0003800011047984 */ /* 0x000e280000000800 */
[----:B------:R-:W1:Y:S01]  /*0b10*/  LDS R13, [R17+0x3c0] ;  /* 0x0003c000110d7984 */ /* 0x000e620000000800 */
[----:B------:R-:W-:Y:S06]  /*0b20*/  BAR.SYNC.DEFER_BLOCKING 0x0 ;  /* 0x0000000000007b1d */ /* 0x000fec0000010000 */
[----:B------:R-:W2:Y:S04]  /*0b30*/  @!P0 LDG.E R29, desc[UR8][R14.64+0xc0] ;  /* 0x0000c0080e1d8981 */ /* 0x000ea8000c1e1900 */
[----:B------:R-:W3:Y:S01]  /*0b40*/  @!P1 LDG.E R12, desc[UR8][R24.64+0x1500] ;  /* 0x00150008180c9981 */ /* 0x000ee2000c1e1900 */
[----:B0-----:R-:W-:-:S04]  /*0b50*/  FFMA R4, R4, R6, R5 ;  /* 0x0000000604047223 */ /* 0x001fc80000000005 */
[----:B-1----:R-:W-:Y:S01]  /*0b60*/  FFMA R23, R13, R7, R4 ;  /* 0x000000070d177223 */ /* 0x002fe20000000004 */
[----:B------:R-:W-:-:S04]  /*0b70*/  ISETP.GE.U32.AND P0, PT, R20, R9, PT ;  /* 0x000000091400720c */ /* 0x000fc80003f06070 */
[----:B------:R-:W-:Y:S01]  /*0b80*/  ISETP.GT.U32.OR P0, PT, R21, 0x1b, P0 ;  /* 0x0000001b1500780c */ /* 0x000fe20000704470 */
[----:B------:R-:W-:Y:S01]  /*0b90*/  BSSY.RECONVERGENT B0, `(.L_x_0) ;  /* 0x000003b000007945 */ /* 0x000fe20003800200 */
[----:B--2---:R-:W-:Y:S04]  /*0ba0*/  STS [R18], R29 ;  /* 0x0000001d12007388 */ /* 0x004fe80000000800 */
[----:B---3--:R-:W-:Y:S01]  /*0bb0*/  STS [R16], R12 ;  /* 0x0000000c10007388 */ /* 0x008fe20000000800 */
[----:B------:R-:W-:Y:S06]  /*0bc0*/  BAR.SYNC.DEFER_BLOCKING 0x0 ;  /* 0x0000000000007b1d */ /* 0x000fec0000010000 */
[----:B------:R-:W-:Y:S04]  /*0bd0*/  LDS R28, [R17] ;  /* 0x00000000111c7984 */ /* 0x000fe80000000800 */
[----:B------:R-:W0:Y:S04]  /*0be0*/  LDS.128 R4, [R19] ;  /* 0x0000000013047984 */ /* 0x000e280000000c00 */
[----:B------:R-:W1:Y:S04]  /*0bf0*/  LDS R15, [R17+0x40] ;  /* 0x00004000110f7984 */ /* 0x000e680000000800 */
[----:B------:R-:W2:Y:S01]  /*0c00*/  LDS R13, [R17+0x80] ;  /* 0x00008000110d7984 */ /* 0x000ea20000000800 */
[----:B0-----:R-:W-:-:S03]  /*0c10*/  FFMA R28, R4, R28, R23 ;  /* 0x0000001c041c7223 */ /* 0x001fc60000000017 */
[----:B------:R-:W0:Y:S01]  /*0c20*/  LDS R4, [R17+0xc0] ;  /* 0x0000c00011047984 */ /* 0x000e220000000800 */
[----:B-1----:R-:W-:-:S03]  /*0c30*/  FFMA R28, R15, R5, R28 ;  /* 0x000000050f1c7223 */ /* 0x002fc6000000001c */
[----:B------:R-:W-:Y:S01]  /*0c40*/  LDS R5, [R17+0x100] ;  /* 0x0001000011057984 */ /* 0x000fe20000000800 */
[----:B--2---:R-:W-:-:S03]  /*0c50*/  FFMA R23, R13, R6, R28 ;  /* 0x000000060d177223 */ /* 0x004fc6000000001c */
[----:B------:R-:W1:Y:S01]  /*0c60*/  LDS.128 R12, [R19+0x10] ;  /* 0x00001000130c7984 */ /* 0x000e620000000c00 */
[----:B0-----:R-:W-:-:S03]  /*0c70*/  FFMA R7, R4, R7, R23 ;  /* 0x0000000704077223 */ /* 0x001fc60000000017 */
[----:B------:R-:W0:Y:S04]  /*0c80*/  LDS R23, [R17+0x140] ;  /* 0x0001400011177984 */ /* 0x000e280000000800 */
[----:B------:R-:W2:Y:S01]  /*0c90*/  LDS R4, [R17+0x180] ;  /* 0x0001800011047984 */ /* 0x000ea20000000800 */
[----:B-1----:R-:W-:-:S03]  /*0ca0*/  FFMA R12, R12, R5, R7 ;  /* 0x000000050c0c7223 */ /* 0x002fc60000000007 */
[----:B------:R-:W1:Y:S01]  /*0cb0*/  LDS R5, [R17+0x1c0] ;  /* 0x0001c00011057984 */ /* 0x000e620000000800 */
[----:B0-----:R-:W-:-:S04]  /*0cc0*/  FFMA R13, R23, R13, R12 ;  /* 0x0000000d170d7223 */ /* 0x001fc8000000000c */
[----:B--2---:R-:W-:-:S04]  /*0cd0*/  FFMA R4, R4, R14, R13 ;  /* 0x0000000e04047223 */ /* 0x004fc8000000000d */
[----:B-1----:R-:W-:Y:S01]  /*0ce0*/  FFMA R4, R5, R15, R4 ;  /* 0x0000000f05047223 */ /* 0x002fe20000000004 */
[----:B------:R-:W-:Y:S06]  /*0cf0*/  BAR.SYNC.DEFER_BLOCKING 0x0 ;  /* 0x0000000000007b1d */ /* 0x000fec0000010000 */
[----:B------:R-:W-:Y:S05]  /*0d00*/  @P0 BRA `(.L_x_1) ;  /* 0x00000000008c0947 */ /* 0x000fea0003800000 */
[----:B------:R-:W2:Y:S01]  /*0d10*/  LDG.E R5, desc[UR8][R26.64] ;  /* 0x000000081a057981 */ /* 0x000ea2000c1e1900 */
[----:B------:R-:W-:Y:S01]  /*0d20*/  MOV R7, 0x3bbb989d ;  /* 0x3bbb989d00077802 */ /* 0x000fe20000000f00 */
[----:B------:R-:W-:Y:S01]  /*0d30*/  BSSY.RECONVERGENT B1, `(.L_x_2) ;  /* 0x000001a000017945 */ /* 0x000fe20003800200 */
[----:B------:R-:W-:Y:S01]  /*0d40*/  MOV R6, 0x437c0000 ;  /* 0x437c000000067802 */ /* 0x000fe20000000f00 */
[----:B--2---:R-:W-:-:S04]  /*0d50*/  FADD R4, R4, R5 ;  /* 0x0000000504047221 */ /* 0x004fc80000000000 */
[----:B------:R-:W-:-:S04]  /*0d60*/  FFMA.SAT R5, R4, -R7, 0.5 ;  /* 0x3f00000004057423 */ /* 0x000fc80000002807 */
[----:B------:R-:W-:-:S04]  /*0d70*/  FFMA.RM R5, R5, R6, 12582913 ;  /* 0x4b40000105057423 */ /* 0x000fc80000004006 */
[C---:B------:R-:W-:Y:S01]  /*0d80*/  FADD R7, R5.reuse, -12583039 ;  /* 0xcb40007f05077421 */ /* 0x040fe20000000000 */
[----:B------:R-:W-:-:S03]  /*0d90*/  SHF.L.U32 R5, R5, 0x17, RZ ;  /* 0x0000001705057819 */ /* 0x000fc600000006ff */
[----:B------:R-:W-:-:S04]  /*0da0*/  FFMA R7, R4, -1.4426950216293334961, -R7 ;  /* 0xbfb8aa3b04077823 */ /* 0x000fc80000000807 */
[----:B------:R-:W-:-:S04]  /*0db0*/  FFMA R9, R4, -1.925963033500011079e-08, R7 ;  /* 0xb2a5706004097823 */ /* 0x000fc80000000007 */
[----:B------:R-:W0:Y:S02]  /*0dc0*/  MUFU.EX2 R4, R9 ;  /* 0x0000000900047308 */ /* 0x000e240000000800 */
[----:B0-----:R-:W-:-:S06]  /*0dd0*/  FMUL R23, R5, R4 ;  /* 0x0000000405177220 */ /* 0x001fcc0000400000 */
[----:B------:R-:W0:Y:S02]  /*0de0*/  F2F.F64.F32 R4, R23 ;  /* 0x0000001700047310 */ /* 0x000e240000201800 */
[----:B0-----:R-:W-:-:S06]  /*0df0*/  DADD R4, R4, 1 ;  /* 0x3ff0000004047429 */ /* 0x001fcc0000000000 */
[----:B------:R-:W0:Y:S04]  /*0e00*/  MUFU.RCP64H R15, R5 ;  /* 0x00000005000f7308 */ /* 0x000e280000001800 */
[----:B------:R-:W-:-:S04]  /*0e10*/  IADD3 R14, PT, PT, R5, 0x300402, RZ ;  /* 0x00300402050e7810 */ /* 0x000fc80007ffe0ff */
[----:B------:R-:W-:Y:S02]  /*0e20*/  FSETP.GEU.AND P0, PT, |R14|, 5.8789094863358348022e-39, PT ;  /* 0x004004020e00780b */ /* 0x000fe40003f0e200 */
[----:B0-----:R-:W-:-:S08]  /*0e30*/  DFMA R12, -R4, R14, 1 ;  /* 0x3ff00000040c742b */ /* 0x001fd0000000010e */
[----:B------:R-:W-:-:S08]  /*0e40*/  DFMA R12, R12, R12, R12 ;  /* 0x0000000c0c0c722b */ /* 0x000fd0000000000c */
[----:B------:R-:W-:-:S08]  /*0e50*/  DFMA R12, R14, R12, R14 ;  /* 0x0000000c0e0c722b */ /* 0x000fd0000000000e */
[----:B------:R-:W-:-:S08]  /*0e60*/  DFMA R6, -R4, R12, 1 ;  /* 0x3ff000000406742b */ /* 0x000fd0000000010c */
[----:B------:R-:W-:Y:S01]  /*0e70*/  DFMA R6, R12, R6, R12 ;  /* 0x000000060c06722b */ /* 0x000fe2000000000c */
[----:B------:R-:W-:Y:S10]  /*0e80*/  @P0 BRA `(.L_x_3) ;  /* 0x0000000000100947 */ /* 0x000ff40003800000 */
[----:B------:R-:W-:Y:S02]  /*0e90*/  LOP3.LUT R6, R5, 0x7fffffff, RZ, 0xc0, !PT ;  /* 0x7fffffff05067812 */ /* 0x000fe400078ec0ff */
[----:B------:R-:W-:Y:S02]  /*0ea0*/  MOV R28, 0xed0 ;  /* 0x00000ed0001c7802 */ /* 0x000fe40000000f00 */
[----:B------:R-:W-:-:S07]  /*0eb0*/  IADD3 R6, PT, PT, R6, -0x100000, RZ ;  /* 0xfff0000006067810 */ /* 0x000fce0007ffe0ff */
[----:B------:R-:W-:Y:S05]  /*0ec0*/  CALL.REL.NOINC `($__internal_0_$__cuda_sm20_dblrcp_rn_slowpath_v3) ;  /* 0x0000000000347944 */ /* 0x000fea0003c00000 */
.L_x_3:
[----:B------:R-:W-:Y:S05]  /*0ed0*/  BSYNC.RECONVERGENT B1 ;  /* 0x0000000000017941 */ /* 0x000fea0003800200 */
.L_x_2:
[----:B------:R-:W0:Y:S01]  /*0ee0*/  LDC.64 R4, c[0x0][0x398] ;  /* 0x0000e600ff047b82 */ /* 0x000e220000000a00 */
[----:B------:R-:W1:Y:S01]  /*0ef0*/  F2F.F32.F64 R7, R6 ;  /* 0x0000000600077310 */ /* 0x000e620000301000 */
[----:B------:R-:W-:-:S05]  /*0f00*/  IADD3 R12, PT, PT, R20, R0, RZ ;  /* 0x00000000140c7210 */ /* 0x000fca0007ffe0ff */
[----:B------:R-:W-:-:S04]  /*0f10*/  IMAD R9, R12, 0x1c, R21 ;  /* 0x0000001c0c097824 */ /* 0x000fc800078e0215 */
[----:B0-----:R-:W-:-:S05]  /*0f20*/  IMAD.WIDE.U32 R4, R9, 0x4, R4 ;  /* 0x0000000409047825 */ /* 0x001fca00078e0004 */
[----:B-1----:R0:W-:Y:S02]  /*0f30*/  STG.E desc[UR8][R4.64], R7 ;  /* 0x0000000704007986 */ /* 0x0021e4000c101908 */
.L_x_1:
[----:B------:R-:W-:Y:S05]  /*0f40*/  BSYNC.RECONVERGENT B0 ;  /* 0x0000000000007941 */ /* 0x000fea0003800200 */
.L_x_0:
[----:B0-----:R-:W0:Y:S02]  /*0f50*/  LDC R5, c[0x0][0x3a0] ;  /* 0x0000e800ff057b82 */ /* 0x001e240000000800 */
[----:B0-----:R-:W-:-:S04]  /*0f60*/  IADD3 R0, PT, PT, R0, R5, RZ ;  /* 0x0000000500007210 */ /* 0x001fc80007ffe0ff */
[----:B------:R-:W-:-:S13]  /*0f70*/  ISETP.GE.U32.AND P0, PT, R0, 0xea60, PT ;  /* 0x0000ea600000780c */ /* 0x000fda0003f06070 */
[----:B------:R-:W-:Y:S05]  /*0f80*/  @!P0 BRA `(.L_x_4) ;  /* 0xfffffff000948947 */ /* 0x000fea000383ffff */
[----:B------:R-:W-:Y:S05]  /*0f90*/  EXIT ;  /* 0x000000000000794d */ /* 0x000fea0003800000 */
        .weak           $__internal_0_$__cuda_sm20_dblrcp_rn_slowpath_v3
        .type           $__internal_0_$__cuda_sm20_dblrcp_rn_slowpath_v3,@function
        .size           $__internal_0_$__cuda_sm20_dblrcp_rn_slowpath_v3,(.L_x_10 - $__internal_0_$__cuda_sm20_dblrcp_rn_slowpath_v3)
$__internal_0_$__cuda_sm20_dblrcp_rn_slowpath_v3:
[----:B------:R-:W-:Y:S01]  /*0fa0*/  MOV R14, R4 ;  /* 0x00000004000e7202 */ /* 0x000fe20000000f00 */
[----:B------:R-:W-:Y:S01]  /*0fb0*/  BSSY.RECONVERGENT B2, `(.L_x_5) ;  /* 0x0000024000027945 */ /* 0x000fe20003800200 */
[----:B------:R-:W-:-:S06]  /*0fc0*/  MOV R15, R5 ;  /* 0x00000005000f7202 */ /* 0x000fcc0000000f00 */
[----:B------:R-:W-:-:S14]  /*0fd0*/  DSETP.GTU.AND P0, PT, |R14|, +INF , PT ;  /* 0x7ff000000e00742a */ /* 0x000fdc0003f0c200 */
[----:B------:R-:W-:Y:S05]  /*0fe0*/  @P0 BRA `(.L_x_6) ;  /* 0x0000000000780947 */ /* 0x000fea0003800000 */
[----:B------:R-:W-:-:S04]  /*0ff0*/  LOP3.LUT R7, R5, 0x7fffffff, RZ, 0xc0, !PT ;  /* 0x7fffffff05077812 */ /* 0x000fc800078ec0ff */
[----:B------:R-:W-:-:S04]  /*1000*/  IADD3 R4, PT, PT, R7, -0x1, RZ ;  /* 0xffffffff07047810 */ /* 0x000fc80007ffe0ff */
[----:B------:R-:W-:-:S13]  /*1010*/  ISETP.GE.U32.AND P0, PT, R4, 0x7fefffff, PT ;  /* 0x7fefffff0400780c */ /* 0x000fda0003f06070 */
[----:B------:R-:W-:Y:S02]  /*1020*/  @P0 LOP3.LUT R5, R15, 0x7ff00000, RZ, 0x3c, !PT ;  /* 0x7ff000000f050812 */ /* 0x000fe400078e3cff */
[----:B------:R-:W-:Y:S01]  /*1030*/  @P0 MOV R4, RZ ;  /* 0x000000ff00040202 */ /* 0x000fe20000000f00 */
[----:B------:R-:W-:Y:S06]  /*1040*/  @P0 BRA `(.L_x_7) ;  /* 0x0000000000680947 */ /* 0x000fec0003800000 */
[----:B------:R-:W-:-:S13]  /*1050*/  ISETP.GE.U32.AND P0, PT, R7, 0x1000001, PT ;  /* 0x010000010700780c */ /* 0x000fda0003f06070 */
[----:B------:R-:W-:Y:S05]  /*1060*/  @!P0 BRA `(.L_x_8) ;  /* 0x0000000000348947 */ /* 0x000fea0003800000 */
[----:B------:R-:W-:Y:S02]  /*1070*/  IADD3 R13, PT, PT, R15, -0x3fe00000, RZ ;  /* 0xc02000000f0d7810 */ /* 0x000fe40007ffe0ff */
[----:B------:R-:W-:Y:S02]  /*1080*/  MOV R12, R14 ;  /* 0x0000000e000c7202 */ /* 0x000fe40000000f00 */
[----:B------:R-:W0:Y:S04]  /*1090*/  MUFU.RCP64H R7, R13 ;  /* 0x0000000d00077308 */ /* 0x000e280000001800 */
[----:B0-----:R-:W-:-:S08]  /*10a0*/  DFMA R4, -R12, R6, 1 ;  /* 0x3ff000000c04742b */ /* 0x001fd00000000106 */
[----:B------:R-:W-:-:S08]  /*10b0*/  DFMA R4, R4, R4, R4 ;  /* 0x000000040404722b */ /* 0x000fd00000000004 */
[----:B------:R-:W-:-:S08]  /*10c0*/  DFMA R4, R6, R4, R6 ;  /* 0x000000040604722b */ /* 0x000fd00000000006 */
[----:B------:R-:W-:-:S08]  /*10d0*/  DFMA R6, -R12, R4, 1 ;  /* 0x3ff000000c06742b */ /* 0x000fd00000000104 */
[----:B------:R-:W-:-:S08]  /*10e0*/  DFMA R4, R4, R6, R4 ;  /* 0x000000060404722b */ /* 0x000fd00000000004 */
[----:B------:R-:W-:-:S08]  /*10f0*/  DMUL R4, R4, 2.2250738585072013831e-308 ;  /* 0x0010000004047828 */ /* 0x000fd00000000000 */
[----:B------:R-:W-:-:S08]  /*1100*/  DFMA R6, -R14, R4, 1 ;  /* 0x3ff000000e06742b */ /* 0x000fd00000000104 */
[----:B------:R-:W-:-:S08]  /*1110*/  DFMA R6, R6, R6, R6 ;  /* 0x000000060606722b */ /* 0x000fd00000000006 */
[----:B------:R-:W-:Y:S01]  /*1120*/  DFMA R4, R4, R6, R4 ;  /* 0x000000060404722b */ /* 0x000fe20000000004 */
[----:B------:R-:W-:Y:S10]  /*1130*/  BRA `(.L_x_7) ;  /* 0x00000000002c7947 */ /* 0x000ff40003800000 */
.L_x_8:
[----:B------:R-:W-:-:S06]  /*1140*/  DMUL R14, R14, 8.11296384146066816958e+31 ;  /* 0x469000000e0e7828 */ /* 0x000fcc0000000000 */
[----:B------:R-:W0:Y:S02]  /*1150*/  MUFU.RCP64H R7, R15 ;  /* 0x0000000f00077308 */ /* 0x000e240000001800 */
[----:B0-----:R-:W-:-:S08]  /*1160*/  DFMA R4, -R14, R6, 1 ;  /* 0x3ff000000e04742b */ /* 0x001fd00000000106 */
[----:B------:R-:W-:-:S08]  /*1170*/  DFMA R4, R4, R4, R4 ;  /* 0x000000040404722b */ /* 0x000fd00000000004 */
[----:B------:R-:W-:-:S08]  /*1180*/  DFMA R4, R6, R4, R6 ;  /* 0x000000040604722b */ /* 0x000fd00000000006 */
[----:B------:R-:W-:-:S08]  /*1190*/  DFMA R6, -R14, R4, 1 ;  /* 0x3ff000000e06742b */ /* 0x000fd00000000104 */
[----:B------:R-:W-:-:S08]  /*11a0*/  DFMA R4, R4, R6, R4 ;  /* 0x000000060404722b */ /* 0x000fd00000000004 */
[----:B------:R-:W-:Y:S01]  /*11b0*/  DMUL R4, R4, 8.11296384146066816958e+31 ;  /* 0x4690000004047828 */ /* 0x000fe20000000000 */
[----:B------:R-:W-:Y:S10]  /*11c0*/  BRA `(.L_x_7) ;  /* 0x0000000000087947 */ /* 0x000ff40003800000 */
.L_x_6:
[----:B------:R-:W-:Y:S02]  /*11d0*/  LOP3.LUT R5, R15, 0x80000, RZ, 0xfc, !PT ;  /* 0x000800000f057812 */ /* 0x000fe400078efcff */
[----:B------:R-:W-:-:S07]  /*11e0*/  MOV R4, R14 ;  /* 0x0000000e00047202 */ /* 0x000fce0000000f00 */
.L_x_7:
[----:B------:R-:W-:Y:S05]  /*11f0*/  BSYNC.RECONVERGENT B2 ;  /* 0x0000000000027941 */ /* 0x000fea0003800200 */
.L_x_5:
[----:B------:R-:W-:Y:S01]  /*1200*/  HFMA2 R29, -RZ, RZ, 0, 0 ;  /* 0x00000000ff1d7431 */ /* 0x000fe200000001ff */
[----:B------:R-:W-:Y:S02]  /*1210*/  MOV R6, R4 ;  /* 0x0000000400067202 */ /* 0x000fe40000000f00 */
[----:B------:R-:W-:Y:S01]  /*1220*/  MOV R7, R5 ;  /* 0x0000000500077202 */ /* 0x000fe20000000f00 */
[----:B------:R-:W-:Y:S06]  /*1230*/  RET.REL.NODEC R28 `(_Z11feedforwardPfS_S_S_j) ;  /* 0xffffffec1c707950 */ /* 0x000fec0003c3ffff */
.L_x_9:
[----:B------:R-:W-:-:S00]  /*1240*/  BRA `(.L_x_9) ;  /* 0xfffffffc00fc7947 */ /* 0x000fc0000383ffff */
[----:B------:R-:W-:-:S00]  /*1250*/  NOP ;  /* 0x0000000000007918 */ /* 0x000fc00000000000 */
        /* <DEDUP_REMOVED lines=10> */
.L_x_10:


//--------------------- .nv.shared._Z11feedforwardPfS_S_S_j --------------------------
	.section	.nv.shared._Z11feedforwardPfS_S_S_j,"aw",@nobits
	.sectionflags	@""
	.align	4
.nv.shared._Z11feedforwardPfS_S_S_j:
	.zero		3072


//--------------------- .nv.shared.reserved.0     --------------------------
	.section	.nv.shared.reserved.0,"aw",@nobits
	.weak		__nv_reservedSMEM_offset_0_alias
	.size		__nv_reservedSMEM_offset_0_alias, 0, 64
	.other		__nv_reservedSMEM_offset_0_alias,@"STO_CUDA_RESERVED_SHARED STV_DEFAULT"
__nv_reservedSMEM_offset_0_alias:
	.zero		0
	.zero		64


//--------------------- .nv.constant0._Z11feedforwardPfS_S_S_j --------------------------
	.section	.nv.constant0._Z11feedforwardPfS_S_S_j,"a",@progbits
	.sectionflags	@""
	.align	4
.nv.constant0._Z11feedforwardPfS_S_S_j:
	.zero		932


//--------------------- SYMBOLS --------------------------

	.type		.nv.reservedSmem.offset0,@object
	.size		.nv.reservedSmem.offset0,0x4
	.type		.nv.reservedSmem.cap,@object
	.size		.nv.reservedSmem.cap,0x4
